//
// Generated by NVIDIA NVVM Compiler
//
// Compiler Build ID: CL-36424714
// Cuda compilation tools, release 13.0, V13.0.88
// Based on NVVM 20.0.0
//

.version 9.0
.target sm_100
.address_size 64

	// .globl	_Z9reduce_v7ILj256ELj256EEvPfS0_
// _ZZ9reduce_v7ILj256ELj256EEvPfS0_E13warpLevelSums has been demoted

.visible .entry _Z9reduce_v7ILj256ELj256EEvPfS0_(
	.param .u64 .ptr .align 1 _Z9reduce_v7ILj256ELj256EEvPfS0__param_0,
	.param .u64 .ptr .align 1 _Z9reduce_v7ILj256ELj256EEvPfS0__param_1
)
{
	.reg .pred 	%p<14>;
	.reg .b32 	%r<54>;
	.reg .b32 	%f<56>;
	.reg .b64 	%rd<39>;
	// demoted variable
	.shared .align 4 .b8 _ZZ9reduce_v7ILj256ELj256EEvPfS0_E13warpLevelSums[128];
	ld.param.u64 	%rd3, [_Z9reduce_v7ILj256ELj256EEvPfS0__param_0];
	ld.param.u64 	%rd2, [_Z9reduce_v7ILj256ELj256EEvPfS0__param_1];
	cvta.to.global.u64 	%rd1, %rd3;
	mov.u32 	%r1, %tid.x;
	mov.u32 	%r2, %ctaid.x;
	mov.u32 	%r3, %ntid.x;
	mul.lo.s32 	%r11, %r3, %r2;
	shl.b32 	%r12, %r11, 8;
	add.s32 	%r13, %r1, %r12;
	add.s32 	%r52, %r13, 2048;
	mov.f32 	%f54, 0f00000000;
	mov.b32 	%r53, 2048;
$L__BB0_1:
	add.s32 	%r14, %r52, -2048;
	mul.wide.u32 	%rd4, %r14, 4;
	add.s64 	%rd5, %rd1, %rd4;
	ld.global.f32 	%f8, [%rd5];
	add.f32 	%f9, %f54, %f8;
	add.s32 	%r15, %r52, -1792;
	mul.wide.u32 	%rd6, %r15, 4;
	add.s64 	%rd7, %rd1, %rd6;
	ld.global.f32 	%f10, [%rd7];
	add.f32 	%f11, %f9, %f10;
	add.s32 	%r16, %r52, -1536;
	mul.wide.u32 	%rd8, %r16, 4;
	add.s64 	%rd9, %rd1, %rd8;
	ld.global.f32 	%f12, [%rd9];
	add.f32 	%f13, %f11, %f12;
	add.s32 	%r17, %r52, -1280;
	mul.wide.u32 	%rd10, %r17, 4;
	add.s64 	%rd11, %rd1, %rd10;
	ld.global.f32 	%f14, [%rd11];
	add.f32 	%f15, %f13, %f14;
	add.s32 	%r18, %r52, -1024;
	mul.wide.u32 	%rd12, %r18, 4;
	add.s64 	%rd13, %rd1, %rd12;
	ld.global.f32 	%f16, [%rd13];
	add.f32 	%f17, %f15, %f16;
	add.s32 	%r19, %r52, -768;
	mul.wide.u32 	%rd14, %r19, 4;
	add.s64 	%rd15, %rd1, %rd14;
	ld.global.f32 	%f18, [%rd15];
	add.f32 	%f19, %f17, %f18;
	add.s32 	%r20, %r52, -512;
	mul.wide.u32 	%rd16, %r20, 4;
	add.s64 	%rd17, %rd1, %rd16;
	ld.global.f32 	%f20, [%rd17];
	add.f32 	%f21, %f19, %f20;
	add.s32 	%r21, %r52, -256;
	mul.wide.u32 	%rd18, %r21, 4;
	add.s64 	%rd19, %rd1, %rd18;
	ld.global.f32 	%f22, [%rd19];
	add.f32 	%f23, %f21, %f22;
	add.s32 	%r22, %r52, 1792;
	mul.wide.u32 	%rd20, %r52, 4;
	add.s64 	%rd21, %rd1, %rd20;
	ld.global.f32 	%f24, [%rd21];
	add.f32 	%f25, %f23, %f24;
	add.s32 	%r23, %r52, 256;
	mul.wide.u32 	%rd22, %r23, 4;
	add.s64 	%rd23, %rd1, %rd22;
	ld.global.f32 	%f26, [%rd23];
	add.f32 	%f27, %f25, %f26;
	add.s32 	%r24, %r52, 512;
	mul.wide.u32 	%rd24, %r24, 4;
	add.s64 	%rd25, %rd1, %rd24;
	ld.global.f32 	%f28, [%rd25];
	add.f32 	%f29, %f27, %f28;
	add.s32 	%r25, %r52, 768;
	mul.wide.u32 	%rd26, %r25, 4;
	add.s64 	%rd27, %rd1, %rd26;
	ld.global.f32 	%f30, [%rd27];
	add.f32 	%f31, %f29, %f30;
	add.s32 	%r26, %r52, 1024;
	mul.wide.u32 	%rd28, %r26, 4;
	add.s64 	%rd29, %rd1, %rd28;
	ld.global.f32 	%f32, [%rd29];
	add.f32 	%f33, %f31, %f32;
	add.s32 	%r27, %r52, 1280;
	mul.wide.u32 	%rd30, %r27, 4;
	add.s64 	%rd31, %rd1, %rd30;
	ld.global.f32 	%f34, [%rd31];
	add.f32 	%f35, %f33, %f34;
	add.s32 	%r28, %r52, 1536;
	mul.wide.u32 	%rd32, %r28, 4;
	add.s64 	%rd33, %rd1, %rd32;
	ld.global.f32 	%f36, [%rd33];
	add.f32 	%f37, %f35, %f36;
	mul.wide.u32 	%rd34, %r22, 4;
	add.s64 	%rd35, %rd1, %rd34;
	ld.global.f32 	%f38, [%rd35];
	add.f32 	%f54, %f37, %f38;
	add.s32 	%r53, %r53, 4096;
	add.s32 	%r52, %r52, 4096;
	setp.ne.s32 	%p1, %r53, 67584;
	@%p1 bra 	$L__BB0_1;
	and.b32  	%r9, %r1, 31;
	mov.b32 	%r29, %f54;
	shfl.sync.down.b32	%r30|%p2, %r29, 16, 31, -1;
	mov.b32 	%f39, %r30;
	add.f32 	%f40, %f54, %f39;
	mov.b32 	%r31, %f40;
	shfl.sync.down.b32	%r32|%p3, %r31, 8, 31, -1;
	mov.b32 	%f41, %r32;
	add.f32 	%f42, %f40, %f41;
	mov.b32 	%r33, %f42;
	shfl.sync.down.b32	%r34|%p4, %r33, 4, 31, -1;
	mov.b32 	%f43, %r34;
	add.f32 	%f44, %f42, %f43;
	mov.b32 	%r35, %f44;
	shfl.sync.down.b32	%r36|%p5, %r35, 2, 31, -1;
	mov.b32 	%f45, %r36;
	add.f32 	%f46, %f44, %f45;
	mov.b32 	%r37, %f46;
	shfl.sync.down.b32	%r38|%p6, %r37, 1, 31, -1;
	mov.b32 	%f47, %r38;
	add.f32 	%f3, %f46, %f47;
	setp.ne.s32 	%p7, %r9, 0;
	@%p7 bra 	$L__BB0_4;
	shr.u32 	%r39, %r1, 3;
	mov.u32 	%r40, _ZZ9reduce_v7ILj256ELj256EEvPfS0_E13warpLevelSums;
	add.s32 	%r41, %r40, %r39;
	st.shared.f32 	[%r41], %f3;
$L__BB0_4:
	bar.sync 	0;
	shr.u32 	%r42, %r3, 5;
	setp.ge.u32 	%p8, %r1, %r42;
	mov.f32 	%f55, 0f00000000;
	@%p8 bra 	$L__BB0_6;
	shl.b32 	%r43, %r9, 2;
	mov.u32 	%r44, _ZZ9reduce_v7ILj256ELj256EEvPfS0_E13warpLevelSums;
	add.s32 	%r45, %r44, %r43;
	ld.shared.f32 	%f55, [%r45];
$L__BB0_6:
	setp.gt.u32 	%p9, %r1, 31;
	@%p9 bra 	$L__BB0_9;
	mov.b32 	%r46, %f55;
	shfl.sync.down.b32	%r47|%p10, %r46, 4, 31, -1;
	mov.b32 	%f49, %r47;
	add.f32 	%f50, %f55, %f49;
	mov.b32 	%r48, %f50;
	shfl.sync.down.b32	%r49|%p11, %r48, 2, 31, -1;
	mov.b32 	%f51, %r49;
	add.f32 	%f52, %f50, %f51;
	mov.b32 	%r50, %f52;
	shfl.sync.down.b32	%r51|%p12, %r50, 1, 31, -1;
	mov.b32 	%f53, %r51;
	add.f32 	%f6, %f52, %f53;
	setp.ne.s32 	%p13, %r1, 0;
	@%p13 bra 	$L__BB0_9;
	cvta.to.global.u64 	%rd36, %rd2;
	mul.wide.u32 	%rd37, %r2, 4;
	add.s64 	%rd38, %rd36, %rd37;
	st.global.f32 	[%rd38], %f6;
$L__BB0_9:
	ret;

}


// ===== COMPILED SASS (sm_100) =====

	.target	sm_100

	.elftype	@"ET_EXEC"


//--------------------- .note.nv.tkinfo           --------------------------
	.section	.note.nv.tkinfo,"",@"SHT_NOTE"
	.sectionflags	@"SHF_NOTE_NV_TKINFO"
	.tkinfo
        /*0018*/ 	.word	0x00000002
        /*0030*/ 	.string	""
        /*0030*/ 	.string	"ptxas"
        /*0030*/ 	.string	"Cuda compilation tools, release 13.0, V13.0.88"
        /*0030*/ 	.string	"Build cuda_13.0.r13.0/compiler.36424714_0"
        /*0030*/ 	.string	"-arch sm_100 -m 64 "



//--------------------- .note.nv.cuinfo           --------------------------
	.section	.note.nv.cuinfo,"",@"SHT_NOTE"
	.sectionflags	@"SHF_NOTE_NV_CUINFO"
        /*0018*/ 	.short	0x0002
        /*001a*/ 	.short	0x0064
        /*001c*/ 	.short	0x0082
	.zero		2


//--------------------- .nv.info                  --------------------------
	.section	.nv.info,"",@"SHT_CUDA_INFO"
	.align	4


	//----- nvinfo : EIATTR_REGCOUNT
	.align		4
        /*0000*/ 	.byte	0x04, 0x2f
        /*0002*/ 	.short	(.L_1 - .L_0)
	.align		4
.L_0:
        /*0004*/ 	.word	index@(_Z9reduce_v7ILj256ELj256EEvPfS0_)
        /*0008*/ 	.word	0x00000020


	//----- nvinfo : EIATTR_FRAME_SIZE
	.align		4
.L_1:
        /*000c*/ 	.byte	0x04, 0x11
        /*000e*/ 	.short	(.L_3 - .L_2)
	.align		4
.L_2:
        /*0010*/ 	.word	index@(_Z9reduce_v7ILj256ELj256EEvPfS0_)
        /*0014*/ 	.word	0x00000000


	//----- nvinfo : EIATTR_MIN_STACK_SIZE
	.align		4
.L_3:
        /*0018*/ 	.byte	0x04, 0x12
        /*001a*/ 	.short	(.L_5 - .L_4)
	.align		4
.L_4:
        /*001c*/ 	.word	index@(_Z9reduce_v7ILj256ELj256EEvPfS0_)
        /*0020*/ 	.word	0x00000000
.L_5:


//--------------------- .nv.compat                --------------------------
	.section	.nv.compat,"",@"SHT_CUDA_COMPAT_INFO"
	.align	4
        /*0000*/ 	.byte	0x02, 0x09, 0x00, 0x00, 0x02, 0x02, 0x01, 0x00, 0x02, 0x05, 0x05, 0x00, 0x03, 0x07, 0x01, 0x01
        /*0010*/ 	.byte	0x02, 0x03, 0x00, 0x00, 0x02, 0x06, 0x01, 0x00, 0x04, 0x0b, 0x08, 0x00, 0x09, 0x00, 0x00, 0x00
        /*0020*/ 	.byte	0x00, 0x00, 0x00, 0x00


//--------------------- .nv.info._Z9reduce_v7ILj256ELj256EEvPfS0_ --------------------------
	.section	.nv.info._Z9reduce_v7ILj256ELj256EEvPfS0_,"",@"SHT_CUDA_INFO"
	.sectionflags	@""
	.align	4


	//----- nvinfo : EIATTR_CUDA_API_VERSION
	.align		4
        /*0000*/ 	.byte	0x04, 0x37
        /*0002*/ 	.short	(.L_7 - .L_6)
.L_6:
        /*0004*/ 	.word	0x00000082


	//----- nvinfo : EIATTR_KPARAM_INFO
	.align		4
.L_7:
        /*0008*/ 	.byte	0x04, 0x17
        /*000a*/ 	.short	(.L_9 - .L_8)
.L_8:
        /*000c*/ 	.word	0x00000000
        /*0010*/ 	.short	0x0001
        /*0012*/ 	.short	0x0008
        /*0014*/ 	.byte	0x00, 0xf5, 0x21, 0x00


	//----- nvinfo : EIATTR_KPARAM_INFO
	.align		4
.L_9:
        /*0018*/ 	.byte	0x04, 0x17
        /*001a*/ 	.short	(.L_11 - .L_10)
.L_10:
        /*001c*/ 	.word	0x00000000
        /*0020*/ 	.short	0x0000
        /*0022*/ 	.short	0x0000
        /*0024*/ 	.byte	0x00, 0xf5, 0x21, 0x00


	//----- nvinfo : EIATTR_SPARSE_MMA_MASK
	.align		4
.L_11:
        /*0028*/ 	.byte	0x03, 0x50
        /*002a*/ 	.short	0x0000


	//----- nvinfo : EIATTR_MAXREG_COUNT
	.align		4
        /*002c*/ 	.byte	0x03, 0x1b
        /*002e*/ 	.short	0x00ff


	//----- nvinfo : EIATTR_NUM_BARRIERS
	.align		4
        /*0030*/ 	.byte	0x02, 0x4c
        /*0032*/ 	.byte	0x01
	.zero		1


	//----- nvinfo : EIATTR_MERCURY_ISA_VERSION
	.align		4
        /*0034*/ 	.byte	0x03, 0x5f
        /*0036*/ 	.short	0x0101


	//----- nvinfo : EIATTR_COOP_GROUP_MASK_REGIDS
	.align		4
        /*0038*/ 	.byte	0x04, 0x29
        /*003a*/ 	.short	(.L_13 - .L_12)


	//   ....[0]....
.L_12:
        /*003c*/ 	.word	0xffffffff


	//   ....[1]....
        /*0040*/ 	.word	0xffffffff


	//   ....[2]....
        /*0044*/ 	.word	0xffffffff


	//   ....[3]....
        /*0048*/ 	.word	0xffffffff


	//   ....[4]....
        /*004c*/ 	.word	0xffffffff


	//   ....[5]....
        /*0050*/ 	.word	0xffffffff


	//   ....[6]....
        /*0054*/ 	.word	0xffffffff


	//   ....[7]....
        /*0058*/ 	.word	0xffffffff


	//----- nvinfo : EIATTR_COOP_GROUP_INSTR_OFFSETS
	.align		4
.L_13:
        /*005c*/ 	.byte	0x04, 0x28
        /*005e*/ 	.short	(.L_15 - .L_14)


	//   ....[0]....
.L_14:
        /*0060*/ 	.word	0x000004e0


	//   ....[1]....
        /*0064*/ 	.word	0x00000530


	//   ....[2]....
        /*0068*/ 	.word	0x00000560


	//   ....[3]....
        /*006c*/ 	.word	0x000005b0


	//   ....[4]....
        /*0070*/ 	.word	0x00000600


	//   ....[5]....
        /*0074*/ 	.word	0x00000690


	//   ....[6]....
        /*0078*/ 	.word	0x000006c0


	//   ....[7]....
        /*007c*/ 	.word	0x000006e0


	//----- nvinfo : EIATTR_VRC_CTA_INIT_COUNT
	.align		4
.L_15:
        /*0080*/ 	.byte	0x02, 0x4a
	.zero		1
	.zero		1


	//----- nvinfo : EIATTR_EXIT_INSTR_OFFSETS
	.align		4
        /*0084*/ 	.byte	0x04, 0x1c
        /*0086*/ 	.short	(.L_17 - .L_16)


	//   ....[0]....
.L_16:
        /*0088*/ 	.word	0x00000680


	//   ....[1]....
        /*008c*/ 	.word	0x000006f0


	//   ....[2]....
        /*0090*/ 	.word	0x00000740


	//----- nvinfo : EIATTR_CBANK_PARAM_SIZE
	.align		4
.L_17:
        /*0094*/ 	.byte	0x03, 0x19
        /*0096*/ 	.short	0x0010


	//----- nvinfo : EIATTR_PARAM_CBANK
	.align		4
        /*0098*/ 	.byte	0x04, 0x0a
        /*009a*/ 	.short	(.L_19 - .L_18)
	.align		4
.L_18:
        /*009c*/ 	.word	index@(.nv.constant0._Z9reduce_v7ILj256ELj256EEvPfS0_)
        /*00a0*/ 	.short	0x0380
        /*00a2*/ 	.short	0x0010


	//----- nvinfo : EIATTR_SW_WAR
	.align		4
.L_19:
        /*00a4*/ 	.byte	0x04, 0x36
        /*00a6*/ 	.short	(.L_21 - .L_20)
.L_20:
        /*00a8*/ 	.word	0x00000008
.L_21:


//--------------------- .nv.callgraph             --------------------------
	.section	.nv.callgraph,"",@"SHT_CUDA_CALLGRAPH"
	.align	4
	.sectionentsize	8
	.align		4
        /*0000*/ 	.word	0x00000000
	.align		4
        /*0004*/ 	.word	0xffffffff
	.align		4
        /*0008*/ 	.word	0x00000000
	.align		4
        /*000c*/ 	.word	0xfffffffe
	.align		4
        /*0010*/ 	.word	0x00000000
	.align		4
        /*0014*/ 	.word	0xfffffffd
	.align		4
        /*0018*/ 	.word	0x00000000
	.align		4
        /*001c*/ 	.word	0xfffffffc


//--------------------- .text._Z9reduce_v7ILj256ELj256EEvPfS0_ --------------------------
	.section	.text._Z9reduce_v7ILj256ELj256EEvPfS0_,"ax",@progbits
	.align	128
        .global         _Z9reduce_v7ILj256ELj256EEvPfS0_
        .type           _Z9reduce_v7ILj256ELj256EEvPfS0_,@function
        .size           _Z9reduce_v7ILj256ELj256EEvPfS0_,(.L_x_2 - _Z9reduce_v7ILj256ELj256EEvPfS0_)
        .other          _Z9reduce_v7ILj256ELj256EEvPfS0_,@"STO_CUDA_ENTRY STV_DEFAULT"
_Z9reduce_v7ILj256ELj256EEvPfS0_:
.text._Z9reduce_v7ILj256ELj256EEvPfS0_:
[----:B------:R-:W-:Y:S01]  /*0000*/  LDC R1, c[0x0][0x37c] ;  /* 0x0000df00ff017b82 */ /* 0x000fe20000000800 */
[----:B------:R-:W0:Y:S01]  /*0010*/  S2R R0, SR_CTAID.X ;  /* 0x0000000000007919 */ /* 0x000e220000002500 */
[----:B------:R-:W0:Y:S01]  /*0020*/  LDCU UR4, c[0x0][0x360] ;  /* 0x00006c00ff0477ac */ /* 0x000e220008000800 */
[----:B------:R-:W-:Y:S01]  /*0030*/  HFMA2 R15, -RZ, RZ, 0, 0 ;  /* 0x00000000ff0f7431 */ /* 0x000fe200000001ff */
[----:B------:R-:W1:Y:S01]  /*0040*/  S2R R14, SR_TID.X ;  /* 0x00000000000e7919 */ /* 0x000e620000002100 */
[----:B------:R-:W2:Y:S01]  /*0050*/  LDCU.64 UR6, c[0x0][0x358] ;  /* 0x00006b00ff0677ac */ /* 0x000ea20008000a00 */
[----:B------:R-:W-:Y:S01]  /*0060*/  UMOV UR5, 0x800 ;  /* 0x0000080000057882 */ /* 0x000fe20000000000 */
[----:B0-----:R-:W-:-:S05]  /*0070*/  IMAD R3, R0, UR4, RZ ;  /* 0x0000000400037c24 */ /* 0x001fca000f8e02ff */
[----:B-1----:R-:W-:-:S04]  /*0080*/  LEA R3, R3, R14, 0x8 ;  /* 0x0000000e03037211 */ /* 0x002fc800078e40ff */
[----:B--2---:R-:W-:-:S07]  /*0090*/  IADD3 R17, PT, PT, R3, 0x800, RZ ;  /* 0x0000080003117810 */ /* 0x004fce0007ffe0ff */
.L_x_0:
[----:B------:R-:W0:Y:S01]  /*00a0*/  LDC.64 R2, c[0x0][0x380] ;  /* 0x0000e000ff027b82 */ /* 0x000e220000000a00 */
[C---:B------:R-:W-:Y:S02]  /*00b0*/  IADD3 R25, PT, PT, R17.reuse, -0x800, RZ ;  /* 0xfffff80011197810 */ /* 0x040fe40007ffe0ff */
[C---:B------:R-:W-:Y:S02]  /*00c0*/  IADD3 R5, PT, PT, R17.reuse, -0x700, RZ ;  /* 0xfffff90011057810 */ /* 0x040fe40007ffe0ff */
[C---:B------:R-:W-:Y:S02]  /*00d0*/  IADD3 R7, PT, PT, R17.reuse, -0x600, RZ ;  /* 0xfffffa0011077810 */ /* 0x040fe40007ffe0ff */
[C---:B------:R-:W-:Y:S02]  /*00e0*/  IADD3 R27, PT, PT, R17.reuse, -0x500, RZ ;  /* 0xfffffb00111b7810 */ /* 0x040fe40007ffe0ff */
[----:B------:R-:W-:Y:S01]  /*00f0*/  IADD3 R9, PT, PT, R17, -0x400, RZ ;  /* 0xfffffc0011097810 */ /* 0x000fe20007ffe0ff */
[----:B0-----:R-:W-:-:S04]  /*0100*/  IMAD.WIDE.U32 R24, R25, 0x4, R2 ;  /* 0x0000000419187825 */ /* 0x001fc800078e0002 */
[--C-:B------:R-:W-:Y:S02]  /*0110*/  IMAD.WIDE.U32 R4, R5, 0x4, R2.reuse ;  /* 0x0000000405047825 */ /* 0x100fe400078e0002 */
[----:B------:R-:W2:Y:S02]  /*0120*/  LDG.E R24, desc[UR6][R24.64] ;  /* 0x0000000618187981 */ /* 0x000ea4000c1e1900 */
[--C-:B------:R-:W-:Y:S02]  /*0130*/  IMAD.WIDE.U32 R6, R7, 0x4, R2.reuse ;  /* 0x0000000407067825 */ /* 0x100fe400078e0002 */
[----:B------:R-:W3:Y:S02]  /*0140*/  LDG.E R23, desc[UR6][R4.64] ;  /* 0x0000000604177981 */ /* 0x000ee4000c1e1900 */
[----:B------:R-:W-:Y:S02]  /*0150*/  IMAD.WIDE.U32 R26, R27, 0x4, R2 ;  /* 0x000000041b1a7825 */ /* 0x000fe400078e0002 */
[----:B------:R0:W4:Y:S01]  /*0160*/  LDG.E R22, desc[UR6][R6.64] ;  /* 0x0000000606167981 */ /* 0x000122000c1e1900 */
[----:B------:R-:W-:-:S03]  /*0170*/  IADD3 R11, PT, PT, R17, -0x300, RZ ;  /* 0xfffffd00110b7810 */ /* 0x000fc60007ffe0ff */
[----:B------:R1:W5:Y:S01]  /*0180*/  LDG.E R21, desc[UR6][R26.64] ;  /* 0x000000061a157981 */ /* 0x000362000c1e1900 */
[----:B------:R-:W-:Y:S01]  /*0190*/  IADD3 R29, PT, PT, R17, -0x200, RZ ;  /* 0xfffffe00111d7810 */ /* 0x000fe20007ffe0ff */
[----:B0-----:R-:W-:-:S04]  /*01a0*/  IMAD.WIDE.U32 R6, R9, 0x4, R2 ;  /* 0x0000000409067825 */ /* 0x001fc800078e0002 */
[--C-:B------:R-:W-:Y:S01]  /*01b0*/  IMAD.WIDE.U32 R8, R11, 0x4, R2.reuse ;  /* 0x000000040b087825 */ /* 0x100fe200078e0002 */
[----:B------:R-:W5:Y:S01]  /*01c0*/  LDG.E R20, desc[UR6][R6.64] ;  /* 0x0000000606147981 */ /* 0x000f62000c1e1900 */
[----:B------:R-:W-:Y:S02]  /*01d0*/  IADD3 R11, PT, PT, R17, -0x100, RZ ;  /* 0xffffff00110b7810 */ /* 0x000fe40007ffe0ff */
[--C-:B------:R-:W-:Y:S01]  /*01e0*/  IMAD.WIDE.U32 R28, R29, 0x4, R2.reuse ;  /* 0x000000041d1c7825 */ /* 0x100fe200078e0002 */
[----:B------:R0:W5:Y:S03]  /*01f0*/  LDG.E R19, desc[UR6][R8.64] ;  /* 0x0000000608137981 */ /* 0x000166000c1e1900 */
[----:B------:R-:W-:Y:S01]  /*0200*/  IMAD.WIDE.U32 R10, R11, 0x4, R2 ;  /* 0x000000040b0a7825 */ /* 0x000fe200078e0002 */
[----:B------:R0:W5:Y:S01]  /*0210*/  LDG.E R18, desc[UR6][R28.64] ;  /* 0x000000061c127981 */ /* 0x000162000c1e1900 */
[----:B------:R-:W-:-:S02]  /*0220*/  IADD3 R5, PT, PT, R17, 0x100, RZ ;  /* 0x0000010011057810 */ /* 0x000fc40007ffe0ff */
[C-C-:B------:R-:W-:Y:S01]  /*0230*/  IMAD.WIDE.U32 R12, R17.reuse, 0x4, R2.reuse ;  /* 0x00000004110c7825 */ /* 0x140fe200078e0002 */
[----:B------:R0:W5:Y:S01]  /*0240*/  LDG.E R16, desc[UR6][R10.64] ;  /* 0x000000060a107981 */ /* 0x000162000c1e1900 */
[----:B-1----:R-:W-:Y:S02]  /*0250*/  IADD3 R27, PT, PT, R17, 0x200, RZ ;  /* 0x00000200111b7810 */ /* 0x002fe40007ffe0ff */
[--C-:B------:R-:W-:Y:S01]  /*0260*/  IMAD.WIDE.U32 R4, R5, 0x4, R2.reuse ;  /* 0x0000000405047825 */ /* 0x100fe200078e0002 */
[----:B------:R1:W5:Y:S01]  /*0270*/  LDG.E R25, desc[UR6][R12.64] ;  /* 0x000000060c197981 */ /* 0x000362000c1e1900 */
[----:B0-----:R-:W-:Y:S02]  /*0280*/  IADD3 R9, PT, PT, R17, 0x300, RZ ;  /* 0x0000030011097810 */ /* 0x001fe40007ffe0ff */
[----:B------:R-:W-:Y:S01]  /*0290*/  IMAD.WIDE.U32 R6, R27, 0x4, R2 ;  /* 0x000000041b067825 */ /* 0x000fe200078e0002 */
[----:B------:R0:W5:Y:S01]  /*02a0*/  LDG.E R26, desc[UR6][R4.64] ;  /* 0x00000006041a7981 */ /* 0x000162000c1e1900 */
[----:B------:R-:W-:-:S02]  /*02b0*/  IADD3 R27, PT, PT, R17, 0x400, RZ ;  /* 0x00000400111b7810 */ /* 0x000fc40007ffe0ff */
[--C-:B------:R-:W-:Y:S01]  /*02c0*/  IMAD.WIDE.U32 R8, R9, 0x4, R2.reuse ;  /* 0x0000000409087825 */ /* 0x100fe200078e0002 */
[----:B------:R-:W-:Y:S01]  /*02d0*/  IADD3 R29, PT, PT, R17, 0x500, RZ ;  /* 0x00000500111d7810 */ /* 0x000fe20007ffe0ff */
[----:B------:R-:W5:Y:S02]  /*02e0*/  LDG.E R6, desc[UR6][R6.64] ;  /* 0x0000000606067981 */ /* 0x000f64000c1e1900 */
[--C-:B------:R-:W-:Y:S01]  /*02f0*/  IMAD.WIDE.U32 R10, R27, 0x4, R2.reuse ;  /* 0x000000041b0a7825 */ /* 0x100fe200078e0002 */
[----:B------:R-:W-:Y:S01]  /*0300*/  IADD3 R28, PT, PT, R17, 0x600, RZ ;  /* 0x00000600111c7810 */ /* 0x000fe20007ffe0ff */
[----:B------:R-:W5:Y:S02]  /*0310*/  LDG.E R8, desc[UR6][R8.64] ;  /* 0x0000000608087981 */ /* 0x000f64000c1e1900 */
[--C-:B-1----:R-:W-:Y:S01]  /*0320*/  IMAD.WIDE.U32 R12, R29, 0x4, R2.reuse ;  /* 0x000000041d0c7825 */ /* 0x102fe200078e0002 */
[----:B------:R-:W-:Y:S01]  /*0330*/  IADD3 R27, PT, PT, R17, 0x700, RZ ;  /* 0x00000700111b7810 */ /* 0x000fe20007ffe0ff */
[----:B------:R-:W5:Y:S02]  /*0340*/  LDG.E R10, desc[UR6][R10.64] ;  /* 0x000000060a0a7981 */ /* 0x000f64000c1e1900 */
[----:B0-----:R-:W-:-:S02]  /*0350*/  IMAD.WIDE.U32 R4, R28, 0x4, R2 ;  /* 0x000000041c047825 */ /* 0x001fc400078e0002 */
[----:B------:R-:W5:Y:S02]  /*0360*/  LDG.E R12, desc[UR6][R12.64] ;  /* 0x000000060c0c7981 */ /* 0x000f64000c1e1900 */
[----:B------:R-:W-:Y:S02]  /*0370*/  IMAD.WIDE.U32 R2, R27, 0x4, R2 ;  /* 0x000000041b027825 */ /* 0x000fe400078e0002 */
[----:B------:R-:W5:Y:S04]  /*0380*/  LDG.E R4, desc[UR6][R4.64] ;  /* 0x0000000604047981 */ /* 0x000f68000c1e1900 */
[----:B------:R-:W5:Y:S01]  /*0390*/  LDG.E R2, desc[UR6][R2.64] ;  /* 0x0000000602027981 */ /* 0x000f62000c1e1900 */
[----:B------:R-:W-:-:S04]  /*03a0*/  UIADD3 UR5, UPT, UPT, UR5, 0x1000, URZ ;  /* 0x0000100005057890 */ /* 0x000fc8000fffe0ff */
[----:B------:R-:W-:Y:S01]  /*03b0*/  UISETP.NE.AND UP0, UPT, UR5, 0x10800, UPT ;  /* 0x000108000500788c */ /* 0x000fe2000bf05270 */
[----:B------:R-:W-:Y:S01]  /*03c0*/  IADD3 R17, PT, PT, R17, 0x1000, RZ ;  /* 0x0000100011117810 */ /* 0x000fe20007ffe0ff */
[----:B--2---:R-:W-:-:S04]  /*03d0*/  FADD R24, R24, R15 ;  /* 0x0000000f18187221 */ /* 0x004fc80000000000 */
[----:B---3--:R-:W-:-:S04]  /*03e0*/  FADD R23, R24, R23 ;  /* 0x0000001718177221 */ /* 0x008fc80000000000 */
[----:B----4-:R-:W-:-:S04]  /*03f0*/  FADD R22, R23, R22 ;  /* 0x0000001617167221 */ /* 0x010fc80000000000 */
[----:B-----5:R-:W-:-:S04]  /*0400*/  FADD R21, R22, R21 ;  /* 0x0000001516157221 */ /* 0x020fc80000000000 */
[----:B------:R-:W-:-:S04]  /*0410*/  FADD R20, R21, R20 ;  /* 0x0000001415147221 */ /* 0x000fc80000000000 */
        /* <DEDUP_REMOVED lines=10> */
[----:B------:R-:W-:Y:S01]  /*04c0*/  FADD R15, R25, R2 ;  /* 0x00000002190f7221 */ /* 0x000fe20000000000 */
[----:B------:R-:W-:Y:S06]  /*04d0*/  BRA.U UP0, `(.L_x_0) ;  /* 0xfffffff900f07547 */ /* 0x000fec000b83ffff */
[----:B------:R-:W0:Y:S01]  /*04e0*/  SHFL.DOWN PT, R2, R15, 0x10, 0x1f ;  /* 0x0a001f000f027f89 */ /* 0x000e2200000e0000 */
[----:B------:R-:W-:-:S06]  /*04f0*/  USHF.R.U32.HI UR4, URZ, 0x5, UR4 ;  /* 0x00000005ff047899 */ /* 0x000fcc0008011604 */
[----:B------:R-:W-:-:S13]  /*0500*/  ISETP.GE.U32.AND P1, PT, R14, UR4, PT ;  /* 0x000000040e007c0c */ /* 0x000fda000bf26070 */
[----:B------:R-:W1:Y:S01]  /*0510*/  @!P1 S2R R9, SR_CgaCtaId ;  /* 0x0000000000099919 */ /* 0x000e620000008800 */
[----:B0-----:R-:W-:-:S05]  /*0520*/  FADD R3, R15, R2 ;  /* 0x000000020f037221 */ /* 0x001fca0000000000 */
[----:B------:R-:W0:Y:S02]  /*0530*/  SHFL.DOWN PT, R2, R3, 0x8, 0x1f ;  /* 0x09001f0003027f89 */ /* 0x000e2400000e0000 */
[----:B0-----:R-:W-:Y:S01]  /*0540*/  FADD R4, R3, R2 ;  /* 0x0000000203047221 */ /* 0x001fe20000000000 */
[----:B------:R-:W-:-:S04]  /*0550*/  LOP3.LUT P0, R2, R14, 0x1f, RZ, 0xc0, !PT ;  /* 0x0000001f0e027812 */ /* 0x000fc8000780c0ff */
[----:B------:R-:W0:Y:S09]  /*0560*/  SHFL.DOWN PT, R5, R4, 0x4, 0x1f ;  /* 0x08801f0004057f89 */ /* 0x000e3200000e0000 */
[----:B------:R-:W2:Y:S01]  /*0570*/  @!P0 S2R R8, SR_CgaCtaId ;  /* 0x0000000000088919 */ /* 0x000ea20000008800 */
[----:B------:R-:W-:Y:S01]  /*0580*/  @!P0 MOV R7, 0x400 ;  /* 0x0000040000078802 */ /* 0x000fe20000000f00 */
[----:B0-----:R-:W-:Y:S01]  /*0590*/  FADD R5, R4, R5 ;  /* 0x0000000504057221 */ /* 0x001fe20000000000 */
[----:B------:R-:W-:-:S04]  /*05a0*/  @!P1 MOV R4, 0x400 ;  /* 0x0000040000049802 */ /* 0x000fc80000000f00 */
[----:B------:R-:W0:Y:S01]  /*05b0*/  SHFL.DOWN PT, R6, R5, 0x2, 0x1f ;  /* 0x08401f0005067f89 */ /* 0x000e2200000e0000 */
[----:B-1----:R-:W-:Y:S02]  /*05c0*/  @!P1 LEA R9, R9, R4, 0x18 ;  /* 0x0000000409099211 */ /* 0x002fe400078ec0ff */
[----:B--2---:R-:W-:-:S04]  /*05d0*/  @!P0 LEA R7, R8, R7, 0x18 ;  /* 0x0000000708078211 */ /* 0x004fc800078ec0ff */
[----:B------:R-:W-:Y:S01]  /*05e0*/  @!P0 LEA.HI R7, R14, R7, RZ, 0x1d ;  /* 0x000000070e078211 */ /* 0x000fe200078fe8ff */
[----:B0-----:R-:W-:-:S05]  /*05f0*/  FADD R6, R5, R6 ;  /* 0x0000000605067221 */ /* 0x001fca0000000000 */
[----:B------:R-:W0:Y:S02]  /*0600*/  SHFL.DOWN PT, R3, R6, 0x1, 0x1f ;  /* 0x08201f0006037f89 */ /* 0x000e2400000e0000 */
[----:B0-----:R-:W-:Y:S01]  /*0610*/  FADD R4, R6, R3 ;  /* 0x0000000306047221 */ /* 0x001fe20000000000 */
[----:B------:R-:W-:Y:S01]  /*0620*/  @!P1 LEA R3, R2, R9, 0x2 ;  /* 0x0000000902039211 */ /* 0x000fe200078e10ff */
[----:B------:R-:W-:-:S03]  /*0630*/  HFMA2 R2, -RZ, RZ, 0, 0 ;  /* 0x00000000ff027431 */ /* 0x000fc600000001ff */
[----:B------:R0:W-:Y:S01]  /*0640*/  @!P0 STS [R7], R4 ;  /* 0x0000000407008388 */ /* 0x0001e20000000800 */
[----:B------:R-:W-:Y:S01]  /*0650*/  BAR.SYNC.DEFER_BLOCKING 0x0 ;  /* 0x0000000000007b1d */ /* 0x000fe20000010000 */
[----:B------:R-:W-:-:S05]  /*0660*/  ISETP.GT.U32.AND P0, PT, R14, 0x1f, PT ;  /* 0x0000001f0e00780c */ /* 0x000fca0003f04070 */
[----:B------:R0:W1:Y:S08]  /*0670*/  @!P1 LDS R2, [R3] ;  /* 0x0000000003029984 */ /* 0x0000700000000800 */
[----:B0-----:R-:W-:Y:S05]  /*0680*/  @P0 EXIT ;  /* 0x000000000000094d */ /* 0x001fea0003800000 */
[----:B-1----:R-:W0:Y:S01]  /*0690*/  SHFL.DOWN PT, R3, R2, 0x4, 0x1f ;  /* 0x08801f0002037f89 */ /* 0x002e2200000e0000 */
[----:B------:R-:W-:Y:S01]  /*06a0*/  ISETP.NE.AND P0, PT, R14, RZ, PT ;  /* 0x000000ff0e00720c */ /* 0x000fe20003f05270 */
[----:B0-----:R-:W-:-:S05]  /*06b0*/  FADD R3, R3, R2 ;  /* 0x0000000203037221 */ /* 0x001fca0000000000 */
[----:B------:R-:W0:Y:S02]  /*06c0*/  SHFL.DOWN PT, R4, R3, 0x2, 0x1f ;  /* 0x08401f0003047f89 */ /* 0x000e2400000e0000 */
[----:B0-----:R-:W-:-:S05]  /*06d0*/  FADD R4, R3, R4 ;  /* 0x0000000403047221 */ /* 0x001fca0000000000 */
[----:B------:R0:W1:Y:S01]  /*06e0*/  SHFL.DOWN PT, R5, R4, 0x1, 0x1f ;  /* 0x08201f0004057f89 */ /* 0x00006200000e0000 */
[----:B------:R-:W-:Y:S05]  /*06f0*/  @P0 EXIT ;  /* 0x000000000000094d */ /* 0x000fea0003800000 */
[----:B------:R-:W2:Y:S01]  /*0700*/  LDC.64 R2, c[0x0][0x388] ;  /* 0x0000e200ff027b82 */ /* 0x000ea20000000a00 */
[----:B-1----:R-:W-:Y:S01]  /*0710*/  FADD R5, R4, R5 ;  /* 0x0000000504057221 */ /* 0x002fe20000000000 */
[----:B--2---:R-:W-:-:S05]  /*0720*/  IMAD.WIDE.U32 R2, R0, 0x4, R2 ;  /* 0x0000000400027825 */ /* 0x004fca00078e0002 */
[----:B------:R-:W-:Y:S01]  /*0730*/  STG.E desc[UR6][R2.64], R5 ;  /* 0x0000000502007986 */ /* 0x000fe2000c101906 */
[----:B------:R-:W-:Y:S05]  /*0740*/  EXIT ;  /* 0x000000000000794d */ /* 0x000fea0003800000 */
.L_x_1:
[----:B------:R-:W-:-:S00]  /*0750*/  BRA `(.L_x_1) ;  /* 0xfffffffc00fc7947 */ /* 0x000fc0000383ffff */
[----:B------:R-:W-:-:S00]  /*0760*/  NOP ;  /* 0x0000000000007918 */ /* 0x000fc00000000000 */
        /* <DEDUP_REMOVED lines=9> */
.L_x_2:


//--------------------- .nv.shared._Z9reduce_v7ILj256ELj256EEvPfS0_ --------------------------
	.section	.nv.shared._Z9reduce_v7ILj256ELj256EEvPfS0_,"aw",@nobits
	.sectionflags	@""
	.align	4
.nv.shared._Z9reduce_v7ILj256ELj256EEvPfS0_:
	.zero		1152


//--------------------- .nv.shared.reserved.0     --------------------------
	.section	.nv.shared.reserved.0,"aw",@nobits
	.weak		__nv_reservedSMEM_offset_0_alias
	.size		__nv_reservedSMEM_offset_0_alias, 0, 64
	.other		__nv_reservedSMEM_offset_0_alias,@"STO_CUDA_RESERVED_SHARED STV_DEFAULT"
__nv_reservedSMEM_offset_0_alias:
	.zero		0
	.zero		64


//--------------------- .nv.constant0._Z9reduce_v7ILj256ELj256EEvPfS0_ --------------------------
	.section	.nv.constant0._Z9reduce_v7ILj256ELj256EEvPfS0_,"a",@progbits
	.sectionflags	@""
	.align	4
.nv.constant0._Z9reduce_v7ILj256ELj256EEvPfS0_:
	.zero		912


//--------------------- SYMBOLS --------------------------

	.type		.nv.reservedSmem.offset0,@object
	.size		.nv.reservedSmem.offset0,0x4
	.type		.nv.reservedSmem.cap,@object
	.size		.nv.reservedSmem.cap,0x4
